	.headerflags	@"EF_CUDA_TEXMODE_UNIFIED EF_CUDA_64BIT_ADDRESS EF_CUDA_ACCELERATORS EF_CUDA_SM90 EF_CUDA_VIRTUAL_SM(EF_CUDA_SM90)"
	.elftype	@"ET_EXEC"


//--------------------- .nv.info                  --------------------------
	.section	.nv.info,"",@"SHT_CUDA_INFO"
	.align	4


	//----- nvinfo : EIATTR_REGCOUNT
	.align		4
        /*0000*/ 	.byte	0x04, 0x2f
        /*0002*/ 	.short	(.L_1 - .L_0)
	.align		4
.L_0:
        /*0004*/ 	.word	index@(triton_poi_fused_convolution_leaky_relu_6)
        /*0008*/ 	.word	0x0000000e


	//----- nvinfo : EIATTR_MIN_STACK_SIZE
	.align		4
.L_1:
        /*000c*/ 	.byte	0x04, 0x12
        /*000e*/ 	.short	(.L_3 - .L_2)
	.align		4
.L_2:
        /*0010*/ 	.word	index@(triton_poi_fused_convolution_leaky_relu_6)
        /*0014*/ 	.word	0x00000000


	//----- nvinfo : EIATTR_FRAME_SIZE
	.align		4
.L_3:
        /*0018*/ 	.byte	0x04, 0x11
        /*001a*/ 	.short	(.L_5 - .L_4)
	.align		4
.L_4:
        /*001c*/ 	.word	index@(triton_poi_fused_convolution_leaky_relu_6)
        /*0020*/ 	.word	0x00000000


	//----- nvinfo : EIATTR_MIN_STACK_SIZE
	.align		4
.L_5:
        /*0024*/ 	.byte	0x04, 0x12
        /*0026*/ 	.short	(.L_7 - .L_6)
	.align		4
.L_6:
        /*0028*/ 	.word	index@(triton_poi_fused_convolution_leaky_relu_6)
        /*002c*/ 	.word	0x00000000
.L_7:


//--------------------- .nv.info.triton_poi_fused_convolution_leaky_relu_6 --------------------------
	.section	.nv.info.triton_poi_fused_convolution_leaky_relu_6,"",@"SHT_CUDA_INFO"
	.sectionflags	@""
	.align	4


	//----- nvinfo : EIATTR_CUDA_API_VERSION
	.align		4
        /*0000*/ 	.byte	0x04, 0x37
        /*0002*/ 	.short	(.L_9 - .L_8)
.L_8:
        /*0004*/ 	.word	0x0000007c


	//----- nvinfo : EIATTR_KPARAM_INFO
	.align		4
.L_9:
        /*0008*/ 	.byte	0x04, 0x17
        /*000a*/ 	.short	(.L_11 - .L_10)
.L_10:
        /*000c*/ 	.word	0x00000000
        /*0010*/ 	.short	0x0003
        /*0012*/ 	.short	0x0018
        /*0014*/ 	.byte	0x00, 0xf0, 0x11, 0x00


	//----- nvinfo : EIATTR_KPARAM_INFO
	.align		4
.L_11:
        /*0018*/ 	.byte	0x04, 0x17
        /*001a*/ 	.short	(.L_13 - .L_12)
.L_12:
        /*001c*/ 	.word	0x00000000
        /*0020*/ 	.short	0x0002
        /*0022*/ 	.short	0x0010
        /*0024*/ 	.byte	0x00, 0xf4, 0x21, 0x00


	//----- nvinfo : EIATTR_KPARAM_INFO
	.align		4
.L_13:
        /*0028*/ 	.byte	0x04, 0x17
        /*002a*/ 	.short	(.L_15 - .L_14)
.L_14:
        /*002c*/ 	.word	0x00000000
        /*0030*/ 	.short	0x0001
        /*0032*/ 	.short	0x0008
        /*0034*/ 	.byte	0x00, 0xf4, 0x21, 0x00


	//----- nvinfo : EIATTR_KPARAM_INFO
	.align		4
.L_15:
        /*0038*/ 	.byte	0x04, 0x17
        /*003a*/ 	.short	(.L_17 - .L_16)
.L_16:
        /*003c*/ 	.word	0x00000000
        /*0040*/ 	.short	0x0000
        /*0042*/ 	.short	0x0000
        /*0044*/ 	.byte	0x00, 0xf4, 0x21, 0x00


	//----- nvinfo : EIATTR_SPARSE_MMA_MASK
	.align		4
.L_17:
        /*0048*/ 	.byte	0x03, 0x50
        /*004a*/ 	.short	0x0000


	//----- nvinfo : EIATTR_MAXREG_COUNT
	.align		4
        /*004c*/ 	.byte	0x03, 0x1b
        /*004e*/ 	.short	0x00ff


	//----- nvinfo : EIATTR_EXIT_INSTR_OFFSETS
	.align		4
        /*0050*/ 	.byte	0x04, 0x1c
        /*0052*/ 	.short	(.L_19 - .L_18)


	//   ....[0]....
.L_18:
        /*0054*/ 	.word	0x00000200


	//----- nvinfo : EIATTR_REQNTID
	.align		4
.L_19:
        /*0058*/ 	.byte	0x04, 0x10
        /*005a*/ 	.short	(.L_21 - .L_20)
.L_20:
        /*005c*/ 	.word	0x00000100
        /*0060*/ 	.word	0x00000001
        /*0064*/ 	.word	0x00000001


	//----- nvinfo : EIATTR_CBANK_PARAM_SIZE
	.align		4
.L_21:
        /*0068*/ 	.byte	0x03, 0x19
        /*006a*/ 	.short	0x001c


	//----- nvinfo : EIATTR_PARAM_CBANK
	.align		4
        /*006c*/ 	.byte	0x04, 0x0a
        /*006e*/ 	.short	(.L_23 - .L_22)
	.align		4
.L_22:
        /*0070*/ 	.word	index@(.nv.constant0.triton_poi_fused_convolution_leaky_relu_6)
        /*0074*/ 	.short	0x0210
        /*0076*/ 	.short	0x001c


	//----- nvinfo : EIATTR_SW_WAR
	.align		4
.L_23:
        /*0078*/ 	.byte	0x04, 0x36
        /*007a*/ 	.short	(.L_25 - .L_24)
.L_24:
        /*007c*/ 	.word	0x00000008
.L_25:


//--------------------- .nv.callgraph             --------------------------
	.section	.nv.callgraph,"",@"SHT_CUDA_CALLGRAPH"
	.align	4
	.sectionentsize	8
	.align		4
        /*0000*/ 	.word	0x00000000
	.align		4
        /*0004*/ 	.word	0xffffffff
	.align		4
        /*0008*/ 	.word	0x00000000
	.align		4
        /*000c*/ 	.word	0xfffffffe
	.align		4
        /*0010*/ 	.word	0x00000000
	.align		4
        /*0014*/ 	.word	0xfffffffd
	.align		4
        /*0018*/ 	.word	0x00000000
	.align		4
        /*001c*/ 	.word	0xfffffffc


//--------------------- .text.triton_poi_fused_convolution_leaky_relu_6 --------------------------
	.section	.text.triton_poi_fused_convolution_leaky_relu_6,"ax",@progbits
	.align	128
        .global         triton_poi_fused_convolution_leaky_relu_6
        .type           triton_poi_fused_convolution_leaky_relu_6,@function
        .size           triton_poi_fused_convolution_leaky_relu_6,(.L_x_1 - triton_poi_fused_convolution_leaky_relu_6)
        .other          triton_poi_fused_convolution_leaky_relu_6,@"STO_CUDA_ENTRY STV_DEFAULT"
triton_poi_fused_convolution_leaky_relu_6:
.text.triton_poi_fused_convolution_leaky_relu_6:
[----:B------:R-:W-:Y:S01]  /*0000*/  LDC R1, c[0x0][0x28] ;  /* 0x00000a00ff017b82 */ /* 0x000fe20000000800 */
[----:B------:R-:W1:Y:S07]  /*0010*/  S2R R0, SR_TID.X ;  /* 0x0000000000007919 */ /* 0x000e6e0000002100 */
[----:B------:R-:W2:Y:S01]  /*0020*/  LDC.64 R4, c[0x0][0x218] ;  /* 0x00008600ff047b82 */ /* 0x000ea20000000a00 */
[----:B------:R-:W-:Y:S01]  /*0030*/  ULDC.64 UR4, c[0x0][0x208] ;  /* 0x0000820000047ab9 */ /* 0x000fe20000000a00 */
[----:B------:R-:W-:Y:S01]  /*0040*/  ULDC.64 UR6, c[0x0][0x220] ;  /* 0x0000880000067ab9 */ /* 0x000fe20000000a00 */
[----:B------:R-:W3:Y:S05]  /*0050*/  S2R R7, SR_CTAID.X ;  /* 0x0000000000077919 */ /* 0x000eea0000002500 */
[----:B------:R-:W4:Y:S01]  /*0060*/  LDC.64 R2, c[0x0][0x210] ;  /* 0x00008400ff027b82 */ /* 0x000f220000000a00 */
[----:B-1----:R-:W-:Y:S01]  /*0070*/  IMAD.SHL.U32 R0, R0, 0x2, RZ ;  /* 0x0000000200007824 */ /* 0x002fe200078e00ff */
[----:B---3--:R-:W-:-:S04]  /*0080*/  SHF.R.S32.HI R6, RZ, 0x16, R7 ;  /* 0x00000016ff067819 */ /* 0x008fc80000011407 */
[----:B------:R-:W-:-:S05]  /*0090*/  LOP3.LUT R0, R0, 0x1fe, RZ, 0xc0, !PT ;  /* 0x000001fe00007812 */ /* 0x000fca00078ec0ff */
[----:B------:R-:W-:Y:S01]  /*00a0*/  IMAD R7, R7, 0x200, R0 ;  /* 0x0000020007077824 */ /* 0x000fe200078e0200 */
[----:B------:R-:W-:-:S03]  /*00b0*/  SGXT R0, R6, 0x1 ;  /* 0x000000010600781a */ /* 0x000fc60000000200 */
[----:B----4-:R-:W-:Y:S01]  /*00c0*/  IMAD.WIDE R2, R7, 0x4, R2 ;  /* 0x0000000407027825 */ /* 0x010fe200078e0202 */
[----:B------:R-:W-:-:S04]  /*00d0*/  LEA.HI R0, R0, R7, RZ, 0x7 ;  /* 0x0000000700007211 */ /* 0x000fc800078f38ff */
[----:B------:R-:W-:-:S05]  /*00e0*/  LOP3.LUT R0, R0, 0xffffff80, RZ, 0xc0, !PT ;  /* 0xffffff8000007812 */ /* 0x000fca00078ec0ff */
[----:B------:R-:W-:-:S04]  /*00f0*/  IMAD.IADD R9, R7, 0x1, -R0 ;  /* 0x0000000107097824 */ /* 0x000fc800078e0a00 */
[----:B--2---:R-:W-:Y:S02]  /*0100*/  IMAD.WIDE R4, R9, 0x4, R4 ;  /* 0x0000000409047825 */ /* 0x004fe400078e0204 */
[----:B------:R-:W2:Y:S04]  /*0110*/  LDG.E.64 R8, desc[UR4][R2.64] ;  /* 0x0000000402087981 */ /* 0x000ea8000c1e1b00 */
[----:B------:R-:W2:Y:S01]  /*0120*/  LDG.E.EL.64 R4, desc[UR4][R4.64] ;  /* 0x0000000404047981 */ /* 0x000ea2000c2e1b00 */
[----:B------:R-:W-:-:S04]  /*0130*/  IADD3 R6, P2, R7, UR6, RZ ;  /* 0x0000000607067c10 */ /* 0x000fc8000ff5e0ff */
[----:B------:R-:W-:Y:S02]  /*0140*/  LEA.HI.X.SX32 R7, R7, UR7, 0x1, P2 ;  /* 0x0000000707077c11 */ /* 0x000fe400090f0eff */
[C---:B--2---:R-:W-:Y:S01]  /*0150*/  FSETP.GT.AND P1, PT, R8.reuse, -R4, PT ;  /* 0x800000040800720b */ /* 0x044fe20003f24000 */
[----:B------:R-:W-:Y:S01]  /*0160*/  FADD R8, R8, R4 ;  /* 0x0000000408087221 */ /* 0x000fe20000000000 */
[C---:B------:R-:W-:Y:S01]  /*0170*/  FSETP.GT.AND P0, PT, R9.reuse, -R5, PT ;  /* 0x800000050900720b */ /* 0x040fe20003f04000 */
[----:B------:R-:W-:Y:S01]  /*0180*/  FADD R9, R9, R5 ;  /* 0x0000000509097221 */ /* 0x000fe20000000000 */
[----:B------:R-:W-:Y:S02]  /*0190*/  SEL R0, RZ, 0x1, !P1 ;  /* 0x00000001ff007807 */ /* 0x000fe40004800000 */
[----:B------:R-:W-:-:S05]  /*01a0*/  SEL R11, RZ, 0x100, !P0 ;  /* 0x00000100ff0b7807 */ /* 0x000fca0004000000 */
[----:B------:R-:W-:Y:S02]  /*01b0*/  IMAD.IADD R11, R0, 0x1, R11 ;  /* 0x00000001000b7824 */ /* 0x000fe400078e020b */
[----:B------:R-:W-:Y:S02]  /*01c0*/  @!P1 FMUL R8, R8, 0.0099999997764825820923 ;  /* 0x3c23d70a08089820 */ /* 0x000fe40000400000 */
[----:B------:R-:W-:Y:S01]  /*01d0*/  @!P0 FMUL R9, R9, 0.0099999997764825820923 ;  /* 0x3c23d70a09098820 */ /* 0x000fe20000400000 */
[----:B------:R-:W-:Y:S04]  /*01e0*/  STG.E.U16 desc[UR4][R6.64], R11 ;  /* 0x0000000b06007986 */ /* 0x000fe8000c101504 */
[----:B------:R-:W-:Y:S01]  /*01f0*/  STG.E.64 desc[UR4][R2.64], R8 ;  /* 0x0000000802007986 */ /* 0x000fe2000c101b04 */
[----:B------:R-:W-:Y:S05]  /*0200*/  EXIT ;  /* 0x000000000000794d */ /* 0x000fea0003800000 */
.L_x_0:
[----:B------:R-:W-:-:S00]  /*0210*/  BRA `(.L_x_0) ;  /* 0xfffffffc00fc7947 */ /* 0x000fc0000383ffff */
[----:B------:R-:W-:-:S00]  /*0220*/  NOP ;  /* 0x0000000000007918 */ /* 0x000fc00000000000 */
        /* <DEDUP_REMOVED lines=13> */
.L_x_1:


//--------------------- .nv.constant0.triton_poi_fused_convolution_leaky_relu_6 --------------------------
	.section	.nv.constant0.triton_poi_fused_convolution_leaky_relu_6,"a",@progbits
	.sectionflags	@""
	.align	4
.nv.constant0.triton_poi_fused_convolution_leaky_relu_6:
	.zero		556
